	.headerflags	@"EF_CUDA_TEXMODE_UNIFIED EF_CUDA_64BIT_ADDRESS EF_CUDA_ACCELERATORS EF_CUDA_SM90 EF_CUDA_VIRTUAL_SM(EF_CUDA_SM90)"
	.elftype	@"ET_EXEC"


//--------------------- .nv.info                  --------------------------
	.section	.nv.info,"",@"SHT_CUDA_INFO"
	.align	4


	//----- nvinfo : EIATTR_REGCOUNT
	.align		4
        /*0000*/ 	.byte	0x04, 0x2f
        /*0002*/ 	.short	(.L_1 - .L_0)
	.align		4
.L_0:
        /*0004*/ 	.word	index@(triton_poi_fused__unsafe_index_add_mul_sub_5)
        /*0008*/ 	.word	0x0000002c


	//----- nvinfo : EIATTR_MIN_STACK_SIZE
	.align		4
.L_1:
        /*000c*/ 	.byte	0x04, 0x12
        /*000e*/ 	.short	(.L_3 - .L_2)
	.align		4
.L_2:
        /*0010*/ 	.word	index@(triton_poi_fused__unsafe_index_add_mul_sub_5)
        /*0014*/ 	.word	0x00000000


	//----- nvinfo : EIATTR_FRAME_SIZE
	.align		4
.L_3:
        /*0018*/ 	.byte	0x04, 0x11
        /*001a*/ 	.short	(.L_5 - .L_4)
	.align		4
.L_4:
        /*001c*/ 	.word	index@(triton_poi_fused__unsafe_index_add_mul_sub_5)
        /*0020*/ 	.word	0x00000000


	//----- nvinfo : EIATTR_MIN_STACK_SIZE
	.align		4
.L_5:
        /*0024*/ 	.byte	0x04, 0x12
        /*0026*/ 	.short	(.L_7 - .L_6)
	.align		4
.L_6:
        /*0028*/ 	.word	index@(triton_poi_fused__unsafe_index_add_mul_sub_5)
        /*002c*/ 	.word	0x00000000
.L_7:


//--------------------- .nv.info.triton_poi_fused__unsafe_index_add_mul_sub_5 --------------------------
	.section	.nv.info.triton_poi_fused__unsafe_index_add_mul_sub_5,"",@"SHT_CUDA_INFO"
	.sectionflags	@""
	.align	4


	//----- nvinfo : EIATTR_CUDA_API_VERSION
	.align		4
        /*0000*/ 	.byte	0x04, 0x37
        /*0002*/ 	.short	(.L_9 - .L_8)
.L_8:
        /*0004*/ 	.word	0x0000007c


	//----- nvinfo : EIATTR_KPARAM_INFO
	.align		4
.L_9:
        /*0008*/ 	.byte	0x04, 0x17
        /*000a*/ 	.short	(.L_11 - .L_10)
.L_10:
        /*000c*/ 	.word	0x00000000
        /*0010*/ 	.short	0x0009
        /*0012*/ 	.short	0x0044
        /*0014*/ 	.byte	0x00, 0xf0, 0x11, 0x00


	//----- nvinfo : EIATTR_KPARAM_INFO
	.align		4
.L_11:
        /*0018*/ 	.byte	0x04, 0x17
        /*001a*/ 	.short	(.L_13 - .L_12)
.L_12:
        /*001c*/ 	.word	0x00000000
        /*0020*/ 	.short	0x0008
        /*0022*/ 	.short	0x0040
        /*0024*/ 	.byte	0x00, 0xf0, 0x11, 0x00


	//----- nvinfo : EIATTR_KPARAM_INFO
	.align		4
.L_13:
        /*0028*/ 	.byte	0x04, 0x17
        /*002a*/ 	.short	(.L_15 - .L_14)
.L_14:
        /*002c*/ 	.word	0x00000000
        /*0030*/ 	.short	0x0007
        /*0032*/ 	.short	0x0038
        /*0034*/ 	.byte	0x00, 0xf4, 0x21, 0x00


	//----- nvinfo : EIATTR_KPARAM_INFO
	.align		4
.L_15:
        /*0038*/ 	.byte	0x04, 0x17
        /*003a*/ 	.short	(.L_17 - .L_16)
.L_16:
        /*003c*/ 	.word	0x00000000
        /*0040*/ 	.short	0x0006
        /*0042*/ 	.short	0x0030
        /*0044*/ 	.byte	0x00, 0xf4, 0x21, 0x00


	//----- nvinfo : EIATTR_KPARAM_INFO
	.align		4
.L_17:
        /*0048*/ 	.byte	0x04, 0x17
        /*004a*/ 	.short	(.L_19 - .L_18)
.L_18:
        /*004c*/ 	.word	0x00000000
        /*0050*/ 	.short	0x0005
        /*0052*/ 	.short	0x0028
        /*0054*/ 	.byte	0x00, 0xf4, 0x21, 0x00


	//----- nvinfo : EIATTR_KPARAM_INFO
	.align		4
.L_19:
        /*0058*/ 	.byte	0x04, 0x17
        /*005a*/ 	.short	(.L_21 - .L_20)
.L_20:
        /*005c*/ 	.word	0x00000000
        /*0060*/ 	.short	0x0004
        /*0062*/ 	.short	0x0020
        /*0064*/ 	.byte	0x00, 0xf4, 0x21, 0x00


	//----- nvinfo : EIATTR_KPARAM_INFO
	.align		4
.L_21:
        /*0068*/ 	.byte	0x04, 0x17
        /*006a*/ 	.short	(.L_23 - .L_22)
.L_22:
        /*006c*/ 	.word	0x00000000
        /*0070*/ 	.short	0x0003
        /*0072*/ 	.short	0x0018
        /*0074*/ 	.byte	0x00, 0xf4, 0x21, 0x00


	//----- nvinfo : EIATTR_KPARAM_INFO
	.align		4
.L_23:
        /*0078*/ 	.byte	0x04, 0x17
        /*007a*/ 	.short	(.L_25 - .L_24)
.L_24:
        /*007c*/ 	.word	0x00000000
        /*0080*/ 	.short	0x0002
        /*0082*/ 	.short	0x0010
        /*0084*/ 	.byte	0x00, 0xf4, 0x21, 0x00


	//----- nvinfo : EIATTR_KPARAM_INFO
	.align		4
.L_25:
        /*0088*/ 	.byte	0x04, 0x17
        /*008a*/ 	.short	(.L_27 - .L_26)
.L_26:
        /*008c*/ 	.word	0x00000000
        /*0090*/ 	.short	0x0001
        /*0092*/ 	.short	0x0008
        /*0094*/ 	.byte	0x00, 0xf4, 0x21, 0x00


	//----- nvinfo : EIATTR_KPARAM_INFO
	.align		4
.L_27:
        /*0098*/ 	.byte	0x04, 0x17
        /*009a*/ 	.short	(.L_29 - .L_28)
.L_28:
        /*009c*/ 	.word	0x00000000
        /*00a0*/ 	.short	0x0000
        /*00a2*/ 	.short	0x0000
        /*00a4*/ 	.byte	0x00, 0xf4, 0x21, 0x00


	//----- nvinfo : EIATTR_SPARSE_MMA_MASK
	.align		4
.L_29:
        /*00a8*/ 	.byte	0x03, 0x50
        /*00aa*/ 	.short	0x0000


	//----- nvinfo : EIATTR_MAXREG_COUNT
	.align		4
        /*00ac*/ 	.byte	0x03, 0x1b
        /*00ae*/ 	.short	0x00ff


	//----- nvinfo : EIATTR_EXIT_INSTR_OFFSETS
	.align		4
        /*00b0*/ 	.byte	0x04, 0x1c
        /*00b2*/ 	.short	(.L_31 - .L_30)


	//   ....[0]....
.L_30:
        /*00b4*/ 	.word	0x00000e50


	//   ....[1]....
        /*00b8*/ 	.word	0x00000e70


	//----- nvinfo : EIATTR_REQNTID
	.align		4
.L_31:
        /*00bc*/ 	.byte	0x04, 0x10
        /*00be*/ 	.short	(.L_33 - .L_32)
.L_32:
        /*00c0*/ 	.word	0x00000080
        /*00c4*/ 	.word	0x00000001
        /*00c8*/ 	.word	0x00000001


	//----- nvinfo : EIATTR_CBANK_PARAM_SIZE
	.align		4
.L_33:
        /*00cc*/ 	.byte	0x03, 0x19
        /*00ce*/ 	.short	0x0048


	//----- nvinfo : EIATTR_PARAM_CBANK
	.align		4
        /*00d0*/ 	.byte	0x04, 0x0a
        /*00d2*/ 	.short	(.L_35 - .L_34)
	.align		4
.L_34:
        /*00d4*/ 	.word	index@(.nv.constant0.triton_poi_fused__unsafe_index_add_mul_sub_5)
        /*00d8*/ 	.short	0x0210
        /*00da*/ 	.short	0x0048


	//----- nvinfo : EIATTR_SW_WAR
	.align		4
.L_35:
        /*00dc*/ 	.byte	0x04, 0x36
        /*00de*/ 	.short	(.L_37 - .L_36)
.L_36:
        /*00e0*/ 	.word	0x00000008
.L_37:


//--------------------- .nv.callgraph             --------------------------
	.section	.nv.callgraph,"",@"SHT_CUDA_CALLGRAPH"
	.align	4
	.sectionentsize	8
	.align		4
        /*0000*/ 	.word	0x00000000
	.align		4
        /*0004*/ 	.word	0xffffffff
	.align		4
        /*0008*/ 	.word	0x00000000
	.align		4
        /*000c*/ 	.word	0xfffffffe
	.align		4
        /*0010*/ 	.word	0x00000000
	.align		4
        /*0014*/ 	.word	0xfffffffd
	.align		4
        /*0018*/ 	.word	0x00000000
	.align		4
        /*001c*/ 	.word	0xfffffffc


//--------------------- .text.triton_poi_fused__unsafe_index_add_mul_sub_5 --------------------------
	.section	.text.triton_poi_fused__unsafe_index_add_mul_sub_5,"ax",@progbits
	.align	128
        .global         triton_poi_fused__unsafe_index_add_mul_sub_5
        .type           triton_poi_fused__unsafe_index_add_mul_sub_5,@function
        .size           triton_poi_fused__unsafe_index_add_mul_sub_5,(.L_x_1 - triton_poi_fused__unsafe_index_add_mul_sub_5)
        .other          triton_poi_fused__unsafe_index_add_mul_sub_5,@"STO_CUDA_ENTRY STV_DEFAULT"
triton_poi_fused__unsafe_index_add_mul_sub_5:
.text.triton_poi_fused__unsafe_index_add_mul_sub_5:
[----:B------:R-:W0:Y:S01]  /*0000*/  LDC R1, c[0x0][0x28] ;  /* 0x00000a00ff017b82 */ /* 0x000e220000000800 */
[----:B------:R-:W1:Y:S07]  /*0010*/  S2R R22, SR_CTAID.X ;  /* 0x0000000000167919 */ /* 0x000e6e0000002500 */
[----:B------:R-:W2:Y:S01]  /*0020*/  LDC.64 R14, c[0x0][0x218] ;  /* 0x00008600ff0e7b82 */ /* 0x000ea20000000a00 */
[----:B------:R-:W-:-:S07]  /*0030*/  ULDC.64 UR4, c[0x0][0x208] ;  /* 0x0000820000047ab9 */ /* 0x000fce0000000a00 */
[----:B------:R-:W3:Y:S08]  /*0040*/  LDC.64 R12, c[0x0][0x228] ;  /* 0x00008a00ff0c7b82 */ /* 0x000ef00000000a00 */
[----:B------:R-:W4:Y:S01]  /*0050*/  LDC.64 R8, c[0x0][0x210] ;  /* 0x00008400ff087b82 */ /* 0x000f220000000a00 */
[----:B-1----:R-:W-:Y:S02]  /*0060*/  SHF.R.S32.HI R3, RZ, 0x1e, R22 ;  /* 0x0000001eff037819 */ /* 0x002fe40000011416 */
[----:B------:R-:W-:-:S02]  /*0070*/  SHF.L.U32 R0, R22, 0x1, RZ ;  /* 0x0000000116007819 */ /* 0x000fc400000006ff */
[----:B------:R-:W-:-:S04]  /*0080*/  SGXT R3, R3, 0x1 ;  /* 0x000000010303781a */ /* 0x000fc80000000200 */
[----:B------:R-:W-:-:S04]  /*0090*/  LEA.HI R21, R3, R0, RZ, 0x6 ;  /* 0x0000000003157211 */ /* 0x000fc800078f30ff */
[----:B------:R-:W-:-:S04]  /*00a0*/  LOP3.LUT R3, R21, 0xffffffc0, RZ, 0xc0, !PT ;  /* 0xffffffc015037812 */ /* 0x000fc800078ec0ff */
[----:B------:R-:W-:-:S05]  /*00b0*/  IADD3 R3, R0, -R3, RZ ;  /* 0x8000000300037210 */ /* 0x000fca0007ffe0ff */
[----:B--2---:R-:W-:-:S06]  /*00c0*/  IMAD.WIDE R6, R3, 0x8, R14 ;  /* 0x0000000803067825 */ /* 0x004fcc00078e020e */
[----:B------:R-:W2:Y:S01]  /*00d0*/  LDG.E.EL.64 R6, desc[UR4][R6.64] ;  /* 0x0000000406067981 */ /* 0x000ea2000c2e1b00 */
[----:B---3--:R-:W-:-:S04]  /*00e0*/  IMAD.WIDE R10, R3, 0x8, R12 ;  /* 0x00000008030a7825 */ /* 0x008fc800078e020c */
[----:B------:R-:W-:Y:S02]  /*00f0*/  VIADD R0, R0, 0x1 ;  /* 0x0000000100007836 */ /* 0x000fe40000000000 */
[----:B------:R-:W3:Y:S01]  /*0100*/  LDG.E.EL.64 R10, desc[UR4][R10.64] ;  /* 0x000000040a0a7981 */ /* 0x000ee2000c2e1b00 */
[----:B------:R-:W-:Y:S02]  /*0110*/  SHF.R.S32.HI R21, RZ, 0x6, R21 ;  /* 0x00000006ff157819 */ /* 0x000fe40000011415 */
[----:B------:R-:W-:-:S03]  /*0120*/  SHF.R.S32.HI R17, RZ, 0x1f, R0 ;  /* 0x0000001fff117819 */ /* 0x000fc60000011400 */
[----:B----4-:R-:W-:Y:S01]  /*0130*/  IMAD.WIDE R4, R21, 0x8, R8 ;  /* 0x0000000815047825 */ /* 0x010fe200078e0208 */
[----:B------:R-:W-:-:S04]  /*0140*/  LEA.HI R17, R17, R0, RZ, 0x6 ;  /* 0x0000000011117211 */ /* 0x000fc800078f30ff */
[----:B------:R-:W-:Y:S01]  /*0150*/  SHF.R.S32.HI R20, RZ, 0x6, R17 ;  /* 0x00000006ff147819 */ /* 0x000fe20000011411 */
[----:B------:R-:W4:Y:S01]  /*0160*/  LDG.E.EL.64 R4, desc[UR4][R4.64] ;  /* 0x0000000404047981 */ /* 0x000f22000c2e1b00 */
[----:B------:R-:W-:Y:S02]  /*0170*/  LOP3.LUT R33, R17, 0xffffffc0, RZ, 0xc0, !PT ;  /* 0xffffffc011217812 */ /* 0x000fe400078ec0ff */
[----:B------:R-:W1:Y:S01]  /*0180*/  LDC.64 R16, c[0x0][0x220] ;  /* 0x00008800ff107b82 */ /* 0x000e620000000a00 */
[----:B------:R-:W-:Y:S01]  /*0190*/  IMAD.WIDE R8, R20, 0x8, R8 ;  /* 0x0000000814087825 */ /* 0x000fe200078e0208 */
[----:B------:R-:W-:-:S05]  /*01a0*/  IADD3 R33, R0, -R33, RZ ;  /* 0x8000002100217210 */ /* 0x000fca0007ffe0ff */
[----:B------:R-:W5:Y:S01]  /*01b0*/  LDG.E.EL.64 R8, desc[UR4][R8.64] ;  /* 0x0000000408087981 */ /* 0x000f62000c2e1b00 */
[----:B------:R-:W-:-:S04]  /*01c0*/  IMAD.WIDE R28, R33, 0x8, R12 ;  /* 0x00000008211c7825 */ /* 0x000fc800078e020c */
[----:B------:R-:W-:Y:S02]  /*01d0*/  IMAD.WIDE R30, R33, 0x8, R14 ;  /* 0x00000008211e7825 */ /* 0x000fe400078e020e */
[----:B------:R-:W5:Y:S04]  /*01e0*/  LDG.E.EL.64 R28, desc[UR4][R28.64] ;  /* 0x000000041c1c7981 */ /* 0x000f68000c2e1b00 */
[----:B------:R-:W5:Y:S01]  /*01f0*/  LDG.E.EL.64 R30, desc[UR4][R30.64] ;  /* 0x000000041e1e7981 */ /* 0x000f62000c2e1b00 */
[----:B------:R-:W1:Y:S01]  /*0200*/  S2R R0, SR_TID.X ;  /* 0x0000000000007919 */ /* 0x000e620000002100 */
[----:B------:R-:W1:Y:S02]  /*0210*/  S2R R13, SR_CTAID.Y ;  /* 0x00000000000d7919 */ /* 0x000e640000002600 */
[----:B01----:R-:W-:-:S04]  /*0220*/  SHF.L.U32 R0, R0, 0x2, RZ ;  /* 0x0000000200007819 */ /* 0x003fc800000006ff */
[----:B------:R-:W-:-:S04]  /*0230*/  LOP3.LUT R0, R0, 0x1fc, RZ, 0xc0, !PT ;  /* 0x000001fc00007812 */ /* 0x000fc800078ec0ff */
[----:B------:R-:W-:-:S04]  /*0240*/  LEA R0, R13, R0, 0x9 ;  /* 0x000000000d007211 */ /* 0x000fc800078e48ff */
[----:B------:R-:W-:-:S04]  /*0250*/  SHF.R.S32.HI R23, RZ, 0x1f, R0 ;  /* 0x0000001fff177819 */ /* 0x000fc80000011400 */
[----:B------:R-:W-:Y:S01]  /*0260*/  LEA.HI R23, R23, R0, RZ, 0x7 ;  /* 0x0000000017177211 */ /* 0x000fe200078f38ff */
[C---:B--2---:R-:W-:Y:S01]  /*0270*/  IMAD.SHL.U32 R15, R6.reuse, 0x80, RZ ;  /* 0x00000080060f7824 */ /* 0x044fe200078e00ff */
[----:B------:R-:W-:-:S04]  /*0280*/  SHF.L.U64.HI R19, R6, 0x7, R7 ;  /* 0x0000000706137819 */ /* 0x000fc80000010207 */
[----:B------:R-:W-:Y:S02]  /*0290*/  IADD3 R6, P1, R15, 0x280, RZ ;  /* 0x000002800f067810 */ /* 0x000fe40007f3e0ff */
[C---:B---3--:R-:W-:Y:S02]  /*02a0*/  SHF.L.U32 R13, R10.reuse, 0x7, RZ ;  /* 0x000000070a0d7819 */ /* 0x048fe400000006ff */
[----:B------:R-:W-:Y:S01]  /*02b0*/  ISETP.GE.AND P0, PT, R7, RZ, PT ;  /* 0x000000ff0700720c */ /* 0x000fe20003f06270 */
[----:B------:R-:W-:Y:S01]  /*02c0*/  IMAD.X R12, RZ, RZ, R19, P1 ;  /* 0x000000ffff0c7224 */ /* 0x000fe200008e0613 */
[----:B------:R-:W-:Y:S02]  /*02d0*/  SHF.L.U64.HI R7, R10, 0x7, R11 ;  /* 0x000000070a077819 */ /* 0x000fe4000001020b */
[----:B------:R-:W-:Y:S02]  /*02e0*/  IADD3 R2, P1, R13, 0x280, RZ ;  /* 0x000002800d027810 */ /* 0x000fe40007f3e0ff */
[----:B------:R-:W-:-:S02]  /*02f0*/  SEL R10, R6, R15, !P0 ;  /* 0x0000000f060a7207 */ /* 0x000fc40004000000 */
[----:B------:R-:W-:Y:S02]  /*0300*/  SEL R12, R12, R19, !P0 ;  /* 0x000000130c0c7207 */ /* 0x000fe40004000000 */
[----:B------:R-:W-:Y:S02]  /*0310*/  ISETP.GE.AND P0, PT, R11, RZ, PT ;  /* 0x000000ff0b00720c */ /* 0x000fe40003f06270 */
[----:B------:R-:W-:Y:S02]  /*0320*/  IADD3.X R6, RZ, R7, RZ, P1, !PT ;  /* 0x00000007ff067210 */ /* 0x000fe40000ffe4ff */
[----:B------:R-:W-:Y:S02]  /*0330*/  LEA R36, P1, R10, R16, 0x2 ;  /* 0x000000100a247211 */ /* 0x000fe400078210ff */
[----:B------:R-:W-:Y:S02]  /*0340*/  SEL R2, R2, R13, !P0 ;  /* 0x0000000d02027207 */ /* 0x000fe40004000000 */
[----:B------:R-:W-:-:S02]  /*0350*/  LEA.HI.X R37, R10, R17, R12, 0x2, P1 ;  /* 0x000000110a257211 */ /* 0x000fc400008f140c */
[----:B------:R-:W-:Y:S02]  /*0360*/  SEL R6, R6, R7, !P0 ;  /* 0x0000000706067207 */ /* 0x000fe40004000000 */
[----:B----4-:R-:W-:Y:S02]  /*0370*/  IADD3 R11, P1, R4, 0x5, RZ ;  /* 0x00000005040b7810 */ /* 0x010fe40007f3e0ff */
[----:B------:R-:W-:Y:S02]  /*0380*/  LEA R18, P2, R2, R16, 0x2 ;  /* 0x0000001002127211 */ /* 0x000fe400078410ff */
[----:B------:R-:W-:Y:S02]  /*0390*/  LOP3.LUT R7, R23, 0xffffff80, RZ, 0xc0, !PT ;  /* 0xffffff8017077812 */ /* 0x000fe400078ec0ff */
[----:B------:R-:W-:Y:S02]  /*03a0*/  ISETP.GE.AND P0, PT, R5, RZ, PT ;  /* 0x000000ff0500720c */ /* 0x000fe40003f06270 */
[----:B------:R-:W-:Y:S01]  /*03b0*/  IADD3.X R13, RZ, R5, RZ, P1, !PT ;  /* 0x00000005ff0d7210 */ /* 0x000fe20000ffe4ff */
[----:B------:R-:W-:Y:S01]  /*03c0*/  IMAD.IADD R26, R0, 0x1, -R7 ;  /* 0x00000001001a7824 */ /* 0x000fe200078e0a07 */
[----:B------:R-:W-:-:S02]  /*03d0*/  LEA.HI.X R19, R2, R17, R6, 0x2, P2 ;  /* 0x0000001102137211 */ /* 0x000fc400010f1406 */
[----:B------:R-:W-:Y:S02]  /*03e0*/  SEL R7, R11, R4, !P0 ;  /* 0x000000040b077207 */ /* 0x000fe40004000000 */
[----:B------:R-:W-:Y:S01]  /*03f0*/  SEL R4, R13, R5, !P0 ;  /* 0x000000050d047207 */ /* 0x000fe20004000000 */
[----:B------:R-:W-:Y:S01]  /*0400*/  IMAD.WIDE R36, R26, 0x4, R36 ;  /* 0x000000041a247825 */ /* 0x000fe200078e0224 */
[----:B-----5:R-:W-:-:S03]  /*0410*/  IADD3 R11, P0, R8, 0x5, RZ ;  /* 0x00000005080b7810 */ /* 0x020fc60007f1e0ff */
[----:B------:R-:W-:Y:S01]  /*0420*/  IMAD.WIDE R18, R26, 0x4, R18 ;  /* 0x000000041a127825 */ /* 0x000fe200078e0212 */
[----:B------:R-:W-:Y:S02]  /*0430*/  ISETP.GE.AND P1, PT, R9, RZ, PT ;  /* 0x000000ff0900720c */ /* 0x000fe40003f26270 */
[----:B------:R-:W-:Y:S01]  /*0440*/  IADD3.X R13, RZ, R9, RZ, P0, !PT ;  /* 0x00000009ff0d7210 */ /* 0x000fe200007fe4ff */
[----:B------:R-:W-:Y:S02]  /*0450*/  IMAD R15, R4, 0xa00, RZ ;  /* 0x00000a00040f7824 */ /* 0x000fe400078e02ff */
[----:B------:R-:W-:Y:S01]  /*0460*/  IMAD.WIDE.U32 R34, R7, 0xa00, R36 ;  /* 0x00000a0007227825 */ /* 0x000fe200078e0024 */
[----:B------:R-:W-:-:S03]  /*0470*/  SEL R2, R13, R9, !P1 ;  /* 0x000000090d027207 */ /* 0x000fc60004800000 */
[----:B------:R-:W-:Y:S01]  /*0480*/  IMAD.WIDE.U32 R4, R7, 0xa00, R18 ;  /* 0x00000a0007047825 */ /* 0x000fe200078e0012 */
[----:B------:R-:W-:Y:S02]  /*0490*/  SEL R7, R11, R8, !P1 ;  /* 0x000000080b077207 */ /* 0x000fe40004800000 */
[----:B------:R-:W-:Y:S02]  /*04a0*/  ISETP.GE.AND P1, PT, R29, RZ, PT ;  /* 0x000000ff1d00720c */ /* 0x000fe40003f26270 */
[C---:B------:R-:W-:Y:S02]  /*04b0*/  SHF.L.U64.HI R6, R28.reuse, 0x7, R29 ;  /* 0x000000071c067819 */ /* 0x040fe4000001021d */
[----:B------:R-:W-:Y:S02]  /*04c0*/  SHF.L.U32 R27, R28, 0x7, RZ ;  /* 0x000000071c1b7819 */ /* 0x000fe400000006ff */
[----:B------:R-:W0:Y:S01]  /*04d0*/  LDC.64 R28, c[0x0][0x238] ;  /* 0x00008e00ff1c7b82 */ /* 0x000e220000000a00 */
[----:B------:R-:W-:-:S02]  /*04e0*/  SHF.R.S32.HI R23, RZ, 0x7, R23 ;  /* 0x00000007ff177819 */ /* 0x000fc40000011417 */
[----:B------:R-:W-:Y:S01]  /*04f0*/  ISETP.GE.AND P0, PT, R0, 0x200, PT ;  /* 0x000002000000780c */ /* 0x000fe20003f06270 */
[----:B------:R-:W-:Y:S02]  /*0500*/  IMAD.IADD R5, R15, 0x1, R5 ;  /* 0x000000010f057824 */ /* 0x000fe400078e0205 */
[----:B------:R-:W-:Y:S01]  /*0510*/  IMAD R24, R23, 0xc80, RZ ;  /* 0x00000c8017187824 */ /* 0x000fe200078e02ff */
[----:B------:R-:W-:Y:S02]  /*0520*/  IADD3 R35, R35, R15, RZ ;  /* 0x0000000f23237210 */ /* 0x000fe40007ffe0ff */
[----:B------:R-:W-:Y:S02]  /*0530*/  CS2R R12, SRZ ;  /* 0x00000000000c7805 */ /* 0x000fe4000001ff00 */
[----:B------:R-:W-:Y:S01]  /*0540*/  CS2R R14, SRZ ;  /* 0x00000000000e7805 */ /* 0x000fe2000001ff00 */
[----:B------:R-:W-:Y:S02]  /*0550*/  IMAD.WIDE R38, R24, 0x4, R4 ;  /* 0x0000000418267825 */ /* 0x000fe400078e0204 */
[----:B------:R-:W1:Y:S03]  /*0560*/  LDC.64 R4, c[0x0][0x230] ;  /* 0x00008c00ff047b82 */ /* 0x000e660000000a00 */
[----:B------:R0:W2:Y:S01]  /*0570*/  @!P0 LDG.E.128 R12, desc[UR4][R38.64] ;  /* 0x00000004260c8981 */ /* 0x0000a2000c1e1d00 */
[----:B------:R-:W-:Y:S01]  /*0580*/  SHF.L.U32 R0, R30, 0x7, RZ ;  /* 0x000000071e007819 */ /* 0x000fe200000006ff */
[----:B0-----:R-:W-:-:S04]  /*0590*/  IMAD.WIDE R38, R21, 0x8, R28 ;  /* 0x0000000815267825 */ /* 0x001fc800078e021c */
[----:B------:R-:W-:Y:S02]  /*05a0*/  IMAD.WIDE R28, R20, 0x8, R28 ;  /* 0x00000008141c7825 */ /* 0x000fe400078e021c */
[----:B------:R-:W3:Y:S01]  /*05b0*/  LDG.E.EL.64 R38, desc[UR4][R38.64] ;  /* 0x0000000426267981 */ /* 0x000ee2000c2e1b00 */
[----:B------:R-:W-:Y:S02]  /*05c0*/  ISETP.GE.AND P2, PT, R31, RZ, PT ;  /* 0x000000ff1f00720c */ /* 0x000fe40003f46270 */
[----:B------:R-:W-:Y:S01]  /*05d0*/  IADD3 R25, P3, R0, 0x280, RZ ;  /* 0x0000028000197810 */ /* 0x000fe20007f7e0ff */
[----:B------:R-:W4:Y:S01]  /*05e0*/  LDG.E.EL.64 R28, desc[UR4][R28.64] ;  /* 0x000000041c1c7981 */ /* 0x000f22000c2e1b00 */
[----:B------:R-:W-:-:S05]  /*05f0*/  SHF.L.U64.HI R31, R30, 0x7, R31 ;  /* 0x000000071e1f7819 */ /* 0x000fca000001021f */
[----:B------:R-:W-:Y:S01]  /*0600*/  IMAD.X R32, RZ, RZ, R31, P3 ;  /* 0x000000ffff207224 */ /* 0x000fe200018e061f */
[----:B------:R-:W-:Y:S02]  /*0610*/  SEL R25, R25, R0, !P2 ;  /* 0x0000000019197207 */ /* 0x000fe40005000000 */
[----:B------:R-:W-:Y:S02]  /*0620*/  CS2R R8, SRZ ;  /* 0x0000000000087805 */ /* 0x000fe4000001ff00 */
[----:B------:R-:W-:Y:S02]  /*0630*/  CS2R R10, SRZ ;  /* 0x00000000000a7805 */ /* 0x000fe4000001ff00 */
[----:B------:R-:W-:Y:S01]  /*0640*/  SEL R32, R32, R31, !P2 ;  /* 0x0000001f20207207 */ /* 0x000fe20005000000 */
[----:B------:R-:W-:Y:S01]  /*0650*/  IMAD.WIDE R34, R24, 0x4, R34 ;  /* 0x0000000418227825 */ /* 0x000fe200078e0222 */
[----:B------:R-:W-:-:S03]  /*0660*/  IADD3 R0, P2, R27, 0x280, RZ ;  /* 0x000002801b007810 */ /* 0x000fc60007f5e0ff */
[----:B-1----:R-:W-:Y:S01]  /*0670*/  IMAD.WIDE R30, R3, 0x4, R4 ;  /* 0x00000004031e7825 */ /* 0x002fe200078e0204 */
[----:B------:R-:W-:Y:S01]  /*0680*/  IADD3.X R3, RZ, R6, RZ, P2, !PT ;  /* 0x00000006ff037210 */ /* 0x000fe200017fe4ff */
[----:B------:R0:W2:Y:S03]  /*0690*/  @!P0 LDG.E.128 R8, desc[UR4][R34.64] ;  /* 0x0000000422088981 */ /* 0x0000a6000c1e1d00 */
[----:B------:R-:W-:Y:S02]  /*06a0*/  SEL R6, R3, R6, !P1 ;  /* 0x0000000603067207 */ /* 0x000fe40004800000 */
[----:B------:R-:W5:Y:S01]  /*06b0*/  LDG.E.EL R3, desc[UR4][R30.64] ;  /* 0x000000041e037981 */ /* 0x000f62000c2e1900 */
[----:B------:R-:W-:Y:S02]  /*06c0*/  SEL R0, R0, R27, !P1 ;  /* 0x0000001b00007207 */ /* 0x000fe40004800000 */
[----:B0-----:R-:W-:-:S04]  /*06d0*/  LEA R34, P1, R25, R16, 0x2 ;  /* 0x0000001019227211 */ /* 0x001fc800078210ff */
[----:B------:R-:W-:Y:S02]  /*06e0*/  LEA.HI.X R35, R25, R17, R32, 0x2, P1 ;  /* 0x0000001119237211 */ /* 0x000fe400008f1420 */
[----:B------:R-:W-:-:S04]  /*06f0*/  LEA R16, P1, R0, R16, 0x2 ;  /* 0x0000001000107211 */ /* 0x000fc800078210ff */
[----:B------:R-:W-:Y:S01]  /*0700*/  LEA.HI.X R17, R0, R17, R6, 0x2, P1 ;  /* 0x0000001100117211 */ /* 0x000fe200008f1406 */
[----:B------:R-:W-:-:S04]  /*0710*/  IMAD.WIDE R34, R26, 0x4, R34 ;  /* 0x000000041a227825 */ /* 0x000fc800078e0222 */
[----:B------:R-:W-:-:S04]  /*0720*/  IMAD.WIDE R16, R26, 0x4, R16 ;  /* 0x000000041a107825 */ /* 0x000fc800078e0210 */
[----:B------:R-:W-:-:S04]  /*0730*/  IMAD.WIDE R4, R33, 0x4, R4 ;  /* 0x0000000421047825 */ /* 0x000fc800078e0204 */
[----:B------:R-:W-:Y:S01]  /*0740*/  IMAD R33, R2, 0xa00, RZ ;  /* 0x00000a0002217824 */ /* 0x000fe200078e02ff */
[----:B------:R0:W5:Y:S02]  /*0750*/  LDG.E.EL R0, desc[UR4][R4.64] ;  /* 0x0000000404007981 */ /* 0x000164000c2e1900 */
[----:B0-----:R-:W-:Y:S02]  /*0760*/  CS2R R4, SRZ ;  /* 0x0000000000047805 */ /* 0x001fe4000001ff00 */
[----:B---3--:R-:W-:Y:S02]  /*0770*/  IADD3 R25, P2, R38, 0x5, RZ ;  /* 0x0000000526197810 */ /* 0x008fe40007f5e0ff */
[----:B------:R-:W-:Y:S02]  /*0780*/  ISETP.GE.AND P1, PT, R39, RZ, PT ;  /* 0x000000ff2700720c */ /* 0x000fe40003f26270 */
[----:B------:R-:W-:Y:S02]  /*0790*/  IADD3.X R27, RZ, R39, RZ, P2, !PT ;  /* 0x00000027ff1b7210 */ /* 0x000fe400017fe4ff */
[----:B------:R-:W-:-:S02]  /*07a0*/  SEL R31, R25, R38, !P1 ;  /* 0x00000026191f7207 */ /* 0x000fc40004800000 */
[----:B----4-:R-:W-:Y:S02]  /*07b0*/  IADD3 R25, P2, R28, 0x5, RZ ;  /* 0x000000051c197810 */ /* 0x010fe40007f5e0ff */
[----:B------:R-:W-:Y:S02]  /*07c0*/  SEL R32, R27, R39, !P1 ;  /* 0x000000271b207207 */ /* 0x000fe40004800000 */
[----:B------:R-:W-:Y:S01]  /*07d0*/  ISETP.GE.AND P1, PT, R29, RZ, PT ;  /* 0x000000ff1d00720c */ /* 0x000fe20003f26270 */
[----:B------:R-:W-:-:S03]  /*07e0*/  IMAD.X R27, RZ, RZ, R29, P2 ;  /* 0x000000ffff1b7224 */ /* 0x000fc600010e061d */
[----:B------:R-:W-:Y:S02]  /*07f0*/  SEL R25, R25, R28, !P1 ;  /* 0x0000001c19197207 */ /* 0x000fe40004800000 */
[----:B------:R-:W-:Y:S01]  /*0800*/  SEL R27, R27, R29, !P1 ;  /* 0x0000001d1b1b7207 */ /* 0x000fe20004800000 */
[----:B------:R-:W-:-:S04]  /*0810*/  IMAD.WIDE.U32 R28, R7, 0xa00, R34 ;  /* 0x00000a00071c7825 */ /* 0x000fc800078e0022 */
[----:B------:R-:W-:Y:S01]  /*0820*/  IMAD.WIDE.U32 R38, R7, 0xa00, R16 ;  /* 0x00000a0007267825 */ /* 0x000fe200078e0010 */
[----:B------:R-:W-:-:S03]  /*0830*/  IADD3 R7, R29, R33, RZ ;  /* 0x000000211d077210 */ /* 0x000fc60007ffe0ff */
[----:B--2---:R-:W-:Y:S01]  /*0840*/  FADD R2, R12, -R8 ;  /* 0x800000080c027221 */ /* 0x004fe20000000000 */
[----:B------:R-:W-:Y:S01]  /*0850*/  FADD R14, R14, -R10 ;  /* 0x8000000a0e0e7221 */ /* 0x000fe20000000000 */
[----:B------:R-:W-:Y:S02]  /*0860*/  IMAD.MOV.U32 R6, RZ, RZ, R28 ;  /* 0x000000ffff067224 */ /* 0x000fe400078e001c */
[----:B------:R-:W-:Y:S01]  /*0870*/  FADD R28, R13, -R9 ;  /* 0x800000090d1c7221 */ /* 0x000fe20000000000 */
[----:B------:R-:W-:Y:S01]  /*0880*/  FADD R30, R15, -R11 ;  /* 0x8000000b0f1e7221 */ /* 0x000fe20000000000 */
[----:B------:R-:W-:Y:S01]  /*0890*/  IADD3 R39, R33, R39, RZ ;  /* 0x0000002721277210 */ /* 0x000fe20007ffe0ff */
[C---:B-----5:R-:W-:Y:S01]  /*08a0*/  FFMA R2, R3.reuse, R2, R8 ;  /* 0x0000000203027223 */ /* 0x060fe20000000008 */
[----:B------:R-:W-:Y:S01]  /*08b0*/  FFMA R28, R3, R28, R9 ;  /* 0x0000001c031c7223 */ /* 0x000fe20000000009 */
[----:B------:R-:W-:-:S04]  /*08c0*/  IMAD.WIDE R12, R24, 0x4, R6 ;  /* 0x00000004180c7825 */ /* 0x000fc800078e0206 */
[C---:B------:R-:W-:Y:S01]  /*08d0*/  FFMA R29, R3.reuse, R14, R10 ;  /* 0x0000000e031d7223 */ /* 0x040fe2000000000a */
[----:B------:R-:W-:Y:S01]  /*08e0*/  FFMA R30, R3, R30, R11 ;  /* 0x0000001e031e7223 */ /* 0x000fe2000000000b */
[----:B------:R-:W-:Y:S02]  /*08f0*/  CS2R R6, SRZ ;  /* 0x0000000000067805 */ /* 0x000fe4000001ff00 */
[----:B------:R-:W-:Y:S02]  /*0900*/  CS2R R8, SRZ ;  /* 0x0000000000087805 */ /* 0x000fe4000001ff00 */
[----:B------:R-:W-:Y:S01]  /*0910*/  CS2R R10, SRZ ;  /* 0x00000000000a7805 */ /* 0x000fe2000001ff00 */
[----:B------:R-:W-:Y:S01]  /*0920*/  IMAD.WIDE R38, R24, 0x4, R38 ;  /* 0x0000000418267825 */ /* 0x000fe200078e0226 */
[----:B------:R0:W2:Y:S04]  /*0930*/  @!P0 LDG.E.128 R4, desc[UR4][R12.64] ;  /* 0x000000040c048981 */ /* 0x0000a8000c1e1d00 */
[----:B------:R-:W2:Y:S01]  /*0940*/  @!P0 LDG.E.128 R8, desc[UR4][R38.64] ;  /* 0x0000000426088981 */ /* 0x000ea2000c1e1d00 */
[----:B------:R-:W-:-:S02]  /*0950*/  IMAD R27, R27, 0xa00, RZ ;  /* 0x00000a001b1b7824 */ /* 0x000fc400078e02ff */
[----:B------:R-:W-:Y:S01]  /*0960*/  IMAD.WIDE.U32 R34, R25, 0xa00, R34 ;  /* 0x00000a0019227825 */ /* 0x000fe200078e0022 */
[----:B------:R-:W-:-:S04]  /*0970*/  CS2R R14, SRZ ;  /* 0x00000000000e7805 */ /* 0x000fc8000001ff00 */
[----:B------:R-:W-:Y:S02]  /*0980*/  IADD3 R35, R35, R27, RZ ;  /* 0x0000001b23237210 */ /* 0x000fe40007ffe0ff */
[----:B0-----:R-:W-:Y:S01]  /*0990*/  CS2R R12, SRZ ;  /* 0x00000000000c7805 */ /* 0x001fe2000001ff00 */
[----:B------:R-:W-:-:S05]  /*09a0*/  IMAD.WIDE R34, R24, 0x4, R34 ;  /* 0x0000000418227825 */ /* 0x000fca00078e0222 */
[----:B------:R0:W3:Y:S02]  /*09b0*/  @!P0 LDG.E.128 R12, desc[UR4][R34.64] ;  /* 0x00000004220c8981 */ /* 0x0000e4000c1e1d00 */
[----:B0-----:R-:W0:Y:S01]  /*09c0*/  LDC.64 R34, c[0x0][0x240] ;  /* 0x00009000ff227b82 */ /* 0x001e220000000a00 */
[----:B------:R-:W-:Y:S02]  /*09d0*/  IMAD R32, R32, 0xa00, RZ ;  /* 0x00000a0020207824 */ /* 0x000fe400078e02ff */
[----:B------:R-:W-:-:S04]  /*09e0*/  IMAD.WIDE.U32 R36, R31, 0xa00, R36 ;  /* 0x00000a001f247825 */ /* 0x000fc800078e0024 */
[----:B------:R-:W-:-:S04]  /*09f0*/  IMAD.WIDE.U32 R18, R31, 0xa00, R18 ;  /* 0x00000a001f127825 */ /* 0x000fc800078e0012 */
[----:B------:R-:W-:Y:S01]  /*0a00*/  IMAD.WIDE.U32 R16, R25, 0xa00, R16 ;  /* 0x00000a0019107825 */ /* 0x000fe200078e0010 */
[----:B------:R-:W-:Y:S02]  /*0a10*/  IADD3 R37, R37, R32, RZ ;  /* 0x0000002025257210 */ /* 0x000fe40007ffe0ff */
[----:B------:R-:W-:Y:S01]  /*0a20*/  LEA R31, R23, R26, 0x13 ;  /* 0x0000001a171f7211 */ /* 0x000fe200078e98ff */
[----:B------:R-:W-:Y:S01]  /*0a30*/  IMAD.IADD R33, R32, 0x1, R19 ;  /* 0x0000000120217824 */ /* 0x000fe200078e0213 */
[----:B------:R-:W-:Y:S01]  /*0a40*/  IADD3 R39, R27, R17, RZ ;  /* 0x000000111b277210 */ /* 0x000fe20007ffe0ff */
[----:B------:R-:W-:Y:S01]  /*0a50*/  IMAD.MOV.U32 R38, RZ, RZ, R16 ;  /* 0x000000ffff267224 */ /* 0x000fe200078e0010 */
[----:B------:R-:W-:Y:S02]  /*0a60*/  MOV R32, R18 ;  /* 0x0000001200207202 */ /* 0x000fe40000000f00 */
[----:B------:R-:W-:Y:S02]  /*0a70*/  CS2R R16, SRZ ;  /* 0x0000000000107805 */ /* 0x000fe4000001ff00 */
[----:B------:R-:W-:Y:S01]  /*0a80*/  CS2R R18, SRZ ;  /* 0x0000000000127805 */ /* 0x000fe2000001ff00 */
[----:B------:R-:W-:Y:S01]  /*0a90*/  IMAD.WIDE R38, R24, 0x4, R38 ;  /* 0x0000000418267825 */ /* 0x000fe200078e0226 */
[----:B------:R-:W-:-:S02]  /*0aa0*/  LEA R31, R22, R31, 0x8 ;  /* 0x0000001f161f7211 */ /* 0x000fc400078e40ff */
[----:B------:R-:W-:Y:S01]  /*0ab0*/  CS2R R26, SRZ ;  /* 0x00000000001a7805 */ /* 0x000fe2000001ff00 */
[----:B0-----:R-:W-:Y:S01]  /*0ac0*/  IMAD.WIDE R40, R21, 0x4, R34 ;  /* 0x0000000415287825 */ /* 0x001fe200078e0222 */
[----:B------:R-:W3:Y:S03]  /*0ad0*/  @!P0 LDG.E.128 R16, desc[UR4][R38.64] ;  /* 0x0000000426108981 */ /* 0x000ee6000c1e1d00 */
[C---:B------:R-:W-:Y:S02]  /*0ae0*/  IMAD.WIDE R36, R24.reuse, 0x4, R36 ;  /* 0x0000000418247825 */ /* 0x040fe400078e0224 */
[----:B------:R-:W4:Y:S02]  /*0af0*/  LDG.E.EL R41, desc[UR4][R40.64] ;  /* 0x0000000428297981 */ /* 0x000f24000c2e1900 */
[----:B------:R-:W-:Y:S01]  /*0b00*/  IMAD.WIDE R32, R24, 0x4, R32 ;  /* 0x0000000418207825 */ /* 0x000fe200078e0220 */
[----:B------:R-:W-:-:S03]  /*0b10*/  CS2R R24, SRZ ;  /* 0x0000000000187805 */ /* 0x000fc6000001ff00 */
[----:B------:R-:W-:Y:S01]  /*0b20*/  IMAD.WIDE R34, R20, 0x4, R34 ;  /* 0x0000000414227825 */ /* 0x000fe200078e0222 */
[----:B------:R-:W-:Y:S02]  /*0b30*/  CS2R R20, SRZ ;  /* 0x0000000000147805 */ /* 0x000fe4000001ff00 */
[----:B------:R-:W5:Y:S04]  /*0b40*/  @!P0 LDG.E.128 R24, desc[UR4][R32.64] ;  /* 0x0000000420188981 */ /* 0x000f68000c1e1d00 */
[----:B------:R-:W4:Y:S01]  /*0b50*/  LDG.E.EL R35, desc[UR4][R34.64] ;  /* 0x0000000422237981 */ /* 0x000f22000c2e1900 */
[----:B--2---:R-:W-:-:S04]  /*0b60*/  FADD R23, R8, -R4 ;  /* 0x8000000408177221 */ /* 0x004fc80000000000 */
[----:B------:R-:W-:Y:S01]  /*0b70*/  FFMA R4, R0, R23, R4 ;  /* 0x0000001700047223 */ /* 0x000fe20000000004 */
[----:B------:R-:W-:-:S06]  /*0b80*/  CS2R R22, SRZ ;  /* 0x0000000000167805 */ /* 0x000fcc000001ff00 */
[----:B------:R0:W5:Y:S01]  /*0b90*/  @!P0 LDG.E.128 R20, desc[UR4][R36.64] ;  /* 0x0000000424148981 */ /* 0x000162000c1e1d00 */
[----:B------:R-:W-:Y:S01]  /*0ba0*/  FADD R9, R9, -R5 ;  /* 0x8000000509097221 */ /* 0x000fe20000000000 */
[----:B------:R-:W-:Y:S01]  /*0bb0*/  FADD R11, R11, -R7 ;  /* 0x800000070b0b7221 */ /* 0x000fe20000000000 */
[----:B0-----:R-:W0:Y:S02]  /*0bc0*/  LDC.64 R36, c[0x0][0x248] ;  /* 0x00009200ff247b82 */ /* 0x001e240000000a00 */
[----:B------:R-:W-:Y:S01]  /*0bd0*/  FFMA R38, R0, R9, R5 ;  /* 0x0000000900267223 */ /* 0x000fe20000000005 */
[----:B------:R-:W-:-:S04]  /*0be0*/  FADD R39, R10, -R6 ;  /* 0x800000060a277221 */ /* 0x000fc80000000000 */
[----:B------:R-:W-:Y:S01]  /*0bf0*/  FFMA R6, R0, R39, R6 ;  /* 0x0000002700067223 */ /* 0x000fe20000000006 */
[----:B---3--:R-:W-:Y:S01]  /*0c00*/  FADD R5, R16, -R12 ;  /* 0x8000000c10057221 */ /* 0x008fe20000000000 */
[----:B------:R-:W-:Y:S01]  /*0c10*/  FFMA R16, R0, R11, R7 ;  /* 0x0000000b00107223 */ /* 0x000fe20000000007 */
[----:B------:R-:W-:Y:S01]  /*0c20*/  FADD R7, R18, -R14 ;  /* 0x8000000e12077221 */ /* 0x000fe20000000000 */
[----:B------:R-:W-:Y:S01]  /*0c30*/  FADD R17, R17, -R13 ;  /* 0x8000000d11117221 */ /* 0x000fe20000000000 */
[C---:B------:R-:W-:Y:S01]  /*0c40*/  FFMA R5, R0.reuse, R5, R12 ;  /* 0x0000000500057223 */ /* 0x040fe2000000000c */
[----:B------:R-:W-:Y:S01]  /*0c50*/  FADD R12, R19, -R15 ;  /* 0x8000000f130c7221 */ /* 0x000fe20000000000 */
[C---:B------:R-:W-:Y:S01]  /*0c60*/  FFMA R7, R0.reuse, R7, R14 ;  /* 0x0000000700077223 */ /* 0x040fe2000000000e */
[C---:B------:R-:W-:Y:S02]  /*0c70*/  FFMA R17, R0.reuse, R17, R13 ;  /* 0x0000001100117223 */ /* 0x040fe4000000000d */
[----:B------:R-:W-:Y:S01]  /*0c80*/  FFMA R15, R0, R12, R15 ;  /* 0x0000000c000f7223 */ /* 0x000fe2000000000f */
[----:B------:R-:W-:Y:S01]  /*0c90*/  IADD3 R19, R31, 0x80, RZ ;  /* 0x000000801f137810 */ /* 0x000fe20007ffe0ff */
[----:B------:R-:W-:Y:S01]  /*0ca0*/  FADD R5, -R4, R5 ;  /* 0x0000000504057221 */ /* 0x000fe20000000100 */
[----:B------:R-:W-:Y:S01]  /*0cb0*/  FADD R7, -R6, R7 ;  /* 0x0000000706077221 */ /* 0x000fe20000000100 */
[----:B------:R-:W-:Y:S01]  /*0cc0*/  FADD R17, -R38, R17 ;  /* 0x0000001126117221 */ /* 0x000fe20000000100 */
[----:B------:R-:W-:Y:S01]  /*0cd0*/  FADD R15, -R16, R15 ;  /* 0x0000000f100f7221 */ /* 0x000fe20000000100 */
[C---:B----4-:R-:W-:Y:S01]  /*0ce0*/  FFMA R4, R35.reuse, R5, R4 ;  /* 0x0000000523047223 */ /* 0x050fe20000000004 */
[C---:B------:R-:W-:Y:S01]  /*0cf0*/  FFMA R6, R35.reuse, R7, R6 ;  /* 0x0000000723067223 */ /* 0x040fe20000000006 */
[C---:B------:R-:W-:Y:S01]  /*0d00*/  FFMA R5, R35.reuse, R17, R38 ;  /* 0x0000001123057223 */ /* 0x040fe20000000026 */
[----:B------:R-:W-:Y:S01]  /*0d10*/  FFMA R7, R35, R15, R16 ;  /* 0x0000000f23077223 */ /* 0x000fe20000000010 */
[----:B-----5:R-:W-:Y:S01]  /*0d20*/  FADD R24, R24, -R20 ;  /* 0x8000001418187221 */ /* 0x020fe20000000000 */
[----:B------:R-:W-:Y:S01]  /*0d30*/  FADD R8, R25, -R21 ;  /* 0x8000001519087221 */ /* 0x000fe20000000000 */
[----:B------:R-:W-:Y:S01]  /*0d40*/  FADD R11, R26, -R22 ;  /* 0x800000161a0b7221 */ /* 0x000fe20000000000 */
[----:B------:R-:W-:Y:S01]  /*0d50*/  FADD R10, R27, -R23 ;  /* 0x800000171b0a7221 */ /* 0x000fe20000000000 */
[C---:B------:R-:W-:Y:S01]  /*0d60*/  FFMA R9, R3.reuse, R24, R20 ;  /* 0x0000001803097223 */ /* 0x040fe20000000014 */
[C---:B------:R-:W-:Y:S01]  /*0d70*/  FFMA R21, R3.reuse, R8, R21 ;  /* 0x0000000803157223 */ /* 0x040fe20000000015 */
[C---:B------:R-:W-:Y:S01]  /*0d80*/  FFMA R22, R3.reuse, R11, R22 ;  /* 0x0000000b03167223 */ /* 0x040fe20000000016 */
[----:B------:R-:W-:Y:S01]  /*0d90*/  FFMA R3, R3, R10, R23 ;  /* 0x0000000a03037223 */ /* 0x000fe20000000017 */
[----:B------:R-:W-:Y:S01]  /*0da0*/  FADD R8, -R2, R9 ;  /* 0x0000000902087221 */ /* 0x000fe20000000100 */
[----:B------:R-:W-:Y:S01]  /*0db0*/  FADD R9, -R28, R21 ;  /* 0x000000151c097221 */ /* 0x000fe20000000100 */
[----:B------:R-:W-:Y:S01]  /*0dc0*/  FADD R10, -R29, R22 ;  /* 0x000000161d0a7221 */ /* 0x000fe20000000100 */
[----:B------:R-:W-:Y:S01]  /*0dd0*/  FADD R3, -R30, R3 ;  /* 0x000000031e037221 */ /* 0x000fe20000000100 */
[C---:B------:R-:W-:Y:S01]  /*0de0*/  FFMA R8, R41.reuse, R8, R2 ;  /* 0x0000000829087223 */ /* 0x040fe20000000002 */
[C---:B------:R-:W-:Y:S01]  /*0df0*/  FFMA R9, R41.reuse, R9, R28 ;  /* 0x0000000929097223 */ /* 0x040fe2000000001c */
[C---:B------:R-:W-:Y:S01]  /*0e00*/  FFMA R10, R41.reuse, R10, R29 ;  /* 0x0000000a290a7223 */ /* 0x040fe2000000001d */
[----:B------:R-:W-:Y:S01]  /*0e10*/  FFMA R11, R41, R3, R30 ;  /* 0x00000003290b7223 */ /* 0x000fe2000000001e */
[----:B0-----:R-:W-:-:S05]  /*0e20*/  IMAD.WIDE R2, R31, 0x4, R36 ;  /* 0x000000041f027825 */ /* 0x001fca00078e0224 */
[----:B------:R0:W-:Y:S01]  /*0e30*/  @!P0 STG.E.128 desc[UR4][R2.64], R8 ;  /* 0x0000000802008986 */ /* 0x0001e2000c101d04 */
[----:B------:R-:W-:Y:S01]  /*0e40*/  IMAD.WIDE R36, R19, 0x4, R36 ;  /* 0x0000000413247825 */ /* 0x000fe200078e0224 */
[----:B0-----:R-:W-:Y:S06]  /*0e50*/  @P0 EXIT ;  /* 0x000000000000094d */ /* 0x001fec0003800000 */
[----:B------:R-:W-:Y:S01]  /*0e60*/  STG.E.128 desc[UR4][R36.64], R4 ;  /* 0x0000000424007986 */ /* 0x000fe2000c101d04 */
[----:B------:R-:W-:Y:S05]  /*0e70*/  EXIT ;  /* 0x000000000000794d */ /* 0x000fea0003800000 */
.L_x_0:
[----:B------:R-:W-:-:S00]  /*0e80*/  BRA `(.L_x_0) ;  /* 0xfffffffc00fc7947 */ /* 0x000fc0000383ffff */
[----:B------:R-:W-:-:S00]  /*0e90*/  NOP ;  /* 0x0000000000007918 */ /* 0x000fc00000000000 */
        /* <DEDUP_REMOVED lines=14> */
.L_x_1:


//--------------------- .nv.constant0.triton_poi_fused__unsafe_index_add_mul_sub_5 --------------------------
	.section	.nv.constant0.triton_poi_fused__unsafe_index_add_mul_sub_5,"a",@progbits
	.sectionflags	@""
	.align	4
.nv.constant0.triton_poi_fused__unsafe_index_add_mul_sub_5:
	.zero		600
